//
// Generated by NVIDIA NVVM Compiler
//
// Compiler Build ID: CL-36424714
// Cuda compilation tools, release 13.0, V13.0.88
// Based on NVVM 20.0.0
//

.version 9.0
.target sm_100
.address_size 64

	// .globl	_Z7backwariiiPfS_S_S_

.visible .entry _Z7backwariiiPfS_S_S_(
	.param .u32 _Z7backwariiiPfS_S_S__param_0,
	.param .u32 _Z7backwariiiPfS_S_S__param_1,
	.param .u32 _Z7backwariiiPfS_S_S__param_2,
	.param .u64 .ptr .align 1 _Z7backwariiiPfS_S_S__param_3,
	.param .u64 .ptr .align 1 _Z7backwariiiPfS_S_S__param_4,
	.param .u64 .ptr .align 1 _Z7backwariiiPfS_S_S__param_5,
	.param .u64 .ptr .align 1 _Z7backwariiiPfS_S_S__param_6
)
{
	.reg .pred 	%p<13>;
	.reg .b32 	%r<41>;
	.reg .b32 	%f<68>;
	.reg .b64 	%rd<53>;

	ld.param.u32 	%r20, [_Z7backwariiiPfS_S_S__param_0];
	ld.param.u32 	%r18, [_Z7backwariiiPfS_S_S__param_1];
	ld.param.u32 	%r19, [_Z7backwariiiPfS_S_S__param_2];
	ld.param.u64 	%rd7, [_Z7backwariiiPfS_S_S__param_3];
	ld.param.u64 	%rd8, [_Z7backwariiiPfS_S_S__param_5];
	ld.param.u64 	%rd6, [_Z7backwariiiPfS_S_S__param_6];
	cvta.to.global.u64 	%rd1, %rd8;
	cvta.to.global.u64 	%rd2, %rd7;
	mov.u32 	%r21, %ctaid.x;
	mov.u32 	%r22, %ntid.x;
	mov.u32 	%r23, %tid.x;
	mad.lo.s32 	%r1, %r21, %r22, %r23;
	mov.u32 	%r24, %ctaid.y;
	mov.u32 	%r25, %ntid.y;
	mov.u32 	%r26, %tid.y;
	mad.lo.s32 	%r2, %r24, %r25, %r26;
	setp.ge.s32 	%p1, %r2, %r20;
	setp.ge.s32 	%p2, %r1, %r19;
	or.pred  	%p3, %p1, %p2;
	@%p3 bra 	$L__BB0_14;
	setp.lt.s32 	%p4, %r18, 1;
	mov.f32 	%f67, 0f00000000;
	@%p4 bra 	$L__BB0_13;
	mul.lo.s32 	%r3, %r18, %r2;
	and.b32  	%r4, %r18, 7;
	setp.lt.u32 	%p5, %r18, 8;
	mov.f32 	%f67, 0f00000000;
	mov.b32 	%r39, 0;
	@%p5 bra 	$L__BB0_5;
	and.b32  	%r39, %r18, 2147483640;
	neg.s32 	%r37, %r39;
	shl.b32 	%r7, %r19, 3;
	mul.wide.u32 	%rd9, %r3, 4;
	add.s64 	%rd10, %rd9, %rd1;
	add.s64 	%rd52, %rd10, 16;
	mov.f32 	%f67, 0f00000000;
	mul.wide.s32 	%rd13, %r19, 4;
	mov.u32 	%r36, %r1;
$L__BB0_4:
	.pragma "nounroll";
	mul.wide.s32 	%rd11, %r36, 4;
	add.s64 	%rd12, %rd2, %rd11;
	ld.global.f32 	%f17, [%rd12];
	ld.global.f32 	%f18, [%rd52+-16];
	fma.rn.f32 	%f19, %f17, %f18, %f67;
	add.s64 	%rd14, %rd12, %rd13;
	ld.global.f32 	%f20, [%rd14];
	ld.global.f32 	%f21, [%rd52+-12];
	fma.rn.f32 	%f22, %f20, %f21, %f19;
	add.s64 	%rd15, %rd14, %rd13;
	ld.global.f32 	%f23, [%rd15];
	ld.global.f32 	%f24, [%rd52+-8];
	fma.rn.f32 	%f25, %f23, %f24, %f22;
	add.s64 	%rd16, %rd15, %rd13;
	ld.global.f32 	%f26, [%rd16];
	ld.global.f32 	%f27, [%rd52+-4];
	fma.rn.f32 	%f28, %f26, %f27, %f25;
	add.s64 	%rd17, %rd16, %rd13;
	ld.global.f32 	%f29, [%rd17];
	ld.global.f32 	%f30, [%rd52];
	fma.rn.f32 	%f31, %f29, %f30, %f28;
	add.s64 	%rd18, %rd17, %rd13;
	ld.global.f32 	%f32, [%rd18];
	ld.global.f32 	%f33, [%rd52+4];
	fma.rn.f32 	%f34, %f32, %f33, %f31;
	add.s64 	%rd19, %rd18, %rd13;
	ld.global.f32 	%f35, [%rd19];
	ld.global.f32 	%f36, [%rd52+8];
	fma.rn.f32 	%f37, %f35, %f36, %f34;
	add.s64 	%rd20, %rd19, %rd13;
	ld.global.f32 	%f38, [%rd20];
	ld.global.f32 	%f39, [%rd52+12];
	fma.rn.f32 	%f67, %f38, %f39, %f37;
	add.s32 	%r37, %r37, 8;
	add.s32 	%r36, %r36, %r7;
	add.s64 	%rd52, %rd52, 32;
	setp.ne.s32 	%p6, %r37, 0;
	@%p6 bra 	$L__BB0_4;
$L__BB0_5:
	setp.eq.s32 	%p7, %r4, 0;
	@%p7 bra 	$L__BB0_13;
	and.b32  	%r13, %r18, 3;
	setp.lt.u32 	%p8, %r4, 4;
	@%p8 bra 	$L__BB0_8;
	mad.lo.s32 	%r28, %r39, %r19, %r1;
	mul.wide.s32 	%rd21, %r28, 4;
	add.s64 	%rd22, %rd2, %rd21;
	ld.global.f32 	%f41, [%rd22];
	add.s32 	%r29, %r39, %r3;
	mul.wide.u32 	%rd23, %r29, 4;
	add.s64 	%rd24, %rd1, %rd23;
	ld.global.f32 	%f42, [%rd24];
	fma.rn.f32 	%f43, %f41, %f42, %f67;
	mul.wide.s32 	%rd25, %r19, 4;
	add.s64 	%rd26, %rd22, %rd25;
	ld.global.f32 	%f44, [%rd26];
	cvt.u64.u32 	%rd27, %r3;
	cvt.u64.u32 	%rd28, %r39;
	add.s64 	%rd29, %rd28, %rd27;
	shl.b64 	%rd30, %rd29, 2;
	add.s64 	%rd31, %rd1, %rd30;
	ld.global.f32 	%f45, [%rd31+4];
	fma.rn.f32 	%f46, %f44, %f45, %f43;
	add.s64 	%rd32, %rd26, %rd25;
	ld.global.f32 	%f47, [%rd32];
	ld.global.f32 	%f48, [%rd31+8];
	fma.rn.f32 	%f49, %f47, %f48, %f46;
	add.s64 	%rd33, %rd32, %rd25;
	ld.global.f32 	%f50, [%rd33];
	ld.global.f32 	%f51, [%rd31+12];
	fma.rn.f32 	%f67, %f50, %f51, %f49;
	add.s32 	%r39, %r39, 4;
$L__BB0_8:
	setp.eq.s32 	%p9, %r13, 0;
	@%p9 bra 	$L__BB0_13;
	setp.eq.s32 	%p10, %r13, 1;
	@%p10 bra 	$L__BB0_11;
	mad.lo.s32 	%r30, %r39, %r19, %r1;
	mul.wide.s32 	%rd34, %r30, 4;
	add.s64 	%rd35, %rd2, %rd34;
	ld.global.f32 	%f53, [%rd35];
	add.s32 	%r31, %r39, %r3;
	mul.wide.u32 	%rd36, %r31, 4;
	add.s64 	%rd37, %rd1, %rd36;
	ld.global.f32 	%f54, [%rd37];
	fma.rn.f32 	%f55, %f53, %f54, %f67;
	mul.wide.s32 	%rd38, %r19, 4;
	add.s64 	%rd39, %rd35, %rd38;
	ld.global.f32 	%f56, [%rd39];
	cvt.u64.u32 	%rd40, %r3;
	cvt.u64.u32 	%rd41, %r39;
	add.s64 	%rd42, %rd41, %rd40;
	shl.b64 	%rd43, %rd42, 2;
	add.s64 	%rd44, %rd1, %rd43;
	ld.global.f32 	%f57, [%rd44+4];
	fma.rn.f32 	%f67, %f56, %f57, %f55;
	add.s32 	%r39, %r39, 2;
$L__BB0_11:
	and.b32  	%r32, %r18, 1;
	setp.eq.b32 	%p11, %r32, 1;
	not.pred 	%p12, %p11;
	@%p12 bra 	$L__BB0_13;
	mad.lo.s32 	%r33, %r39, %r19, %r1;
	mul.wide.s32 	%rd45, %r33, 4;
	add.s64 	%rd46, %rd2, %rd45;
	ld.global.f32 	%f58, [%rd46];
	add.s32 	%r34, %r39, %r3;
	mul.wide.u32 	%rd47, %r34, 4;
	add.s64 	%rd48, %rd1, %rd47;
	ld.global.f32 	%f59, [%rd48];
	fma.rn.f32 	%f67, %f58, %f59, %f67;
$L__BB0_13:
	mad.lo.s32 	%r35, %r19, %r2, %r1;
	cvta.to.global.u64 	%rd49, %rd6;
	mul.wide.s32 	%rd50, %r35, 4;
	add.s64 	%rd51, %rd49, %rd50;
	st.global.f32 	[%rd51], %f67;
$L__BB0_14:
	ret;

}


// ===== COMPILED SASS (sm_100) =====

	.target	sm_100

	.elftype	@"ET_EXEC"


//--------------------- .note.nv.tkinfo           --------------------------
	.section	.note.nv.tkinfo,"",@"SHT_NOTE"
	.sectionflags	@"SHF_NOTE_NV_TKINFO"
	.tkinfo
        /*0018*/ 	.word	0x00000002
        /*0030*/ 	.string	""
        /*0030*/ 	.string	"ptxas"
        /*0030*/ 	.string	"Cuda compilation tools, release 13.0, V13.0.88"
        /*0030*/ 	.string	"Build cuda_13.0.r13.0/compiler.36424714_0"
        /*0030*/ 	.string	"-arch sm_100 -m 64 "



//--------------------- .note.nv.cuinfo           --------------------------
	.section	.note.nv.cuinfo,"",@"SHT_NOTE"
	.sectionflags	@"SHF_NOTE_NV_CUINFO"
        /*0018*/ 	.short	0x0002
        /*001a*/ 	.short	0x0064
        /*001c*/ 	.short	0x0082
	.zero		2


//--------------------- .nv.info                  --------------------------
	.section	.nv.info,"",@"SHT_CUDA_INFO"
	.align	4


	//----- nvinfo : EIATTR_REGCOUNT
	.align		4
        /*0000*/ 	.byte	0x04, 0x2f
        /*0002*/ 	.short	(.L_1 - .L_0)
	.align		4
.L_0:
        /*0004*/ 	.word	index@(_Z7backwariiiPfS_S_S_)
        /*0008*/ 	.word	0x00000020


	//----- nvinfo : EIATTR_FRAME_SIZE
	.align		4
.L_1:
        /*000c*/ 	.byte	0x04, 0x11
        /*000e*/ 	.short	(.L_3 - .L_2)
	.align		4
.L_2:
        /*0010*/ 	.word	index@(_Z7backwariiiPfS_S_S_)
        /*0014*/ 	.word	0x00000000


	//----- nvinfo : EIATTR_MIN_STACK_SIZE
	.align		4
.L_3:
        /*0018*/ 	.byte	0x04, 0x12
        /*001a*/ 	.short	(.L_5 - .L_4)
	.align		4
.L_4:
        /*001c*/ 	.word	index@(_Z7backwariiiPfS_S_S_)
        /*0020*/ 	.word	0x00000000
.L_5:


//--------------------- .nv.compat                --------------------------
	.section	.nv.compat,"",@"SHT_CUDA_COMPAT_INFO"
	.align	4
        /*0000*/ 	.byte	0x02, 0x09, 0x00, 0x00, 0x02, 0x02, 0x01, 0x00, 0x02, 0x05, 0x05, 0x00, 0x03, 0x07, 0x01, 0x01
        /*0010*/ 	.byte	0x02, 0x03, 0x00, 0x00, 0x02, 0x06, 0x01, 0x00, 0x04, 0x0b, 0x08, 0x00, 0x09, 0x00, 0x00, 0x00
        /*0020*/ 	.byte	0x00, 0x00, 0x00, 0x00


//--------------------- .nv.info._Z7backwariiiPfS_S_S_ --------------------------
	.section	.nv.info._Z7backwariiiPfS_S_S_,"",@"SHT_CUDA_INFO"
	.sectionflags	@""
	.align	4


	//----- nvinfo : EIATTR_CUDA_API_VERSION
	.align		4
        /*0000*/ 	.byte	0x04, 0x37
        /*0002*/ 	.short	(.L_7 - .L_6)
.L_6:
        /*0004*/ 	.word	0x00000082


	//----- nvinfo : EIATTR_KPARAM_INFO
	.align		4
.L_7:
        /*0008*/ 	.byte	0x04, 0x17
        /*000a*/ 	.short	(.L_9 - .L_8)
.L_8:
        /*000c*/ 	.word	0x00000000
        /*0010*/ 	.short	0x0006
        /*0012*/ 	.short	0x0028
        /*0014*/ 	.byte	0x00, 0xf5, 0x21, 0x00


	//----- nvinfo : EIATTR_KPARAM_INFO
	.align		4
.L_9:
        /*0018*/ 	.byte	0x04, 0x17
        /*001a*/ 	.short	(.L_11 - .L_10)
.L_10:
        /*001c*/ 	.word	0x00000000
        /*0020*/ 	.short	0x0005
        /*0022*/ 	.short	0x0020
        /*0024*/ 	.byte	0x00, 0xf5, 0x21, 0x00


	//----- nvinfo : EIATTR_KPARAM_INFO
	.align		4
.L_11:
        /*0028*/ 	.byte	0x04, 0x17
        /*002a*/ 	.short	(.L_13 - .L_12)
.L_12:
        /*002c*/ 	.word	0x00000000
        /*0030*/ 	.short	0x0004
        /*0032*/ 	.short	0x0018
        /*0034*/ 	.byte	0x00, 0xf5, 0x21, 0x00


	//----- nvinfo : EIATTR_KPARAM_INFO
	.align		4
.L_13:
        /*0038*/ 	.byte	0x04, 0x17
        /*003a*/ 	.short	(.L_15 - .L_14)
.L_14:
        /*003c*/ 	.word	0x00000000
        /*0040*/ 	.short	0x0003
        /*0042*/ 	.short	0x0010
        /*0044*/ 	.byte	0x00, 0xf5, 0x21, 0x00


	//----- nvinfo : EIATTR_KPARAM_INFO
	.align		4
.L_15:
        /*0048*/ 	.byte	0x04, 0x17
        /*004a*/ 	.short	(.L_17 - .L_16)
.L_16:
        /*004c*/ 	.word	0x00000000
        /*0050*/ 	.short	0x0002
        /*0052*/ 	.short	0x0008
        /*0054*/ 	.byte	0x00, 0xf0, 0x11, 0x00


	//----- nvinfo : EIATTR_KPARAM_INFO
	.align		4
.L_17:
        /*0058*/ 	.byte	0x04, 0x17
        /*005a*/ 	.short	(.L_19 - .L_18)
.L_18:
        /*005c*/ 	.word	0x00000000
        /*0060*/ 	.short	0x0001
        /*0062*/ 	.short	0x0004
        /*0064*/ 	.byte	0x00, 0xf0, 0x11, 0x00


	//----- nvinfo : EIATTR_KPARAM_INFO
	.align		4
.L_19:
        /*0068*/ 	.byte	0x04, 0x17
        /*006a*/ 	.short	(.L_21 - .L_20)
.L_20:
        /*006c*/ 	.word	0x00000000
        /*0070*/ 	.short	0x0000
        /*0072*/ 	.short	0x0000
        /*0074*/ 	.byte	0x00, 0xf0, 0x11, 0x00


	//----- nvinfo : EIATTR_SPARSE_MMA_MASK
	.align		4
.L_21:
        /*0078*/ 	.byte	0x03, 0x50
        /*007a*/ 	.short	0x0000


	//----- nvinfo : EIATTR_MAXREG_COUNT
	.align		4
        /*007c*/ 	.byte	0x03, 0x1b
        /*007e*/ 	.short	0x00ff


	//----- nvinfo : EIATTR_MERCURY_ISA_VERSION
	.align		4
        /*0080*/ 	.byte	0x03, 0x5f
        /*0082*/ 	.short	0x0101


	//----- nvinfo : EIATTR_VRC_CTA_INIT_COUNT
	.align		4
        /*0084*/ 	.byte	0x02, 0x4a
	.zero		1
	.zero		1


	//----- nvinfo : EIATTR_EXIT_INSTR_OFFSETS
	.align		4
        /*0088*/ 	.byte	0x04, 0x1c
        /*008a*/ 	.short	(.L_23 - .L_22)


	//   ....[0]....
.L_22:
        /*008c*/ 	.word	0x000000d0


	//   ....[1]....
        /*0090*/ 	.word	0x000008f0


	//----- nvinfo : EIATTR_CBANK_PARAM_SIZE
	.align		4
.L_23:
        /*0094*/ 	.byte	0x03, 0x19
        /*0096*/ 	.short	0x0030


	//----- nvinfo : EIATTR_PARAM_CBANK
	.align		4
        /*0098*/ 	.byte	0x04, 0x0a
        /*009a*/ 	.short	(.L_25 - .L_24)
	.align		4
.L_24:
        /*009c*/ 	.word	index@(.nv.constant0._Z7backwariiiPfS_S_S_)
        /*00a0*/ 	.short	0x0380
        /*00a2*/ 	.short	0x0030


	//----- nvinfo : EIATTR_SW_WAR
	.align		4
.L_25:
        /*00a4*/ 	.byte	0x04, 0x36
        /*00a6*/ 	.short	(.L_27 - .L_26)
.L_26:
        /*00a8*/ 	.word	0x00000008
.L_27:


//--------------------- .nv.callgraph             --------------------------
	.section	.nv.callgraph,"",@"SHT_CUDA_CALLGRAPH"
	.align	4
	.sectionentsize	8
	.align		4
        /*0000*/ 	.word	0x00000000
	.align		4
        /*0004*/ 	.word	0xffffffff
	.align		4
        /*0008*/ 	.word	0x00000000
	.align		4
        /*000c*/ 	.word	0xfffffffe
	.align		4
        /*0010*/ 	.word	0x00000000
	.align		4
        /*0014*/ 	.word	0xfffffffd
	.align		4
        /*0018*/ 	.word	0x00000000
	.align		4
        /*001c*/ 	.word	0xfffffffc


//--------------------- .text._Z7backwariiiPfS_S_S_ --------------------------
	.section	.text._Z7backwariiiPfS_S_S_,"ax",@progbits
	.align	128
        .global         _Z7backwariiiPfS_S_S_
        .type           _Z7backwariiiPfS_S_S_,@function
        .size           _Z7backwariiiPfS_S_S_,(.L_x_5 - _Z7backwariiiPfS_S_S_)
        .other          _Z7backwariiiPfS_S_S_,@"STO_CUDA_ENTRY STV_DEFAULT"
_Z7backwariiiPfS_S_S_:
.text._Z7backwariiiPfS_S_S_:
[----:B------:R-:W-:Y:S01]  /*0000*/  LDC R1, c[0x0][0x37c] ;  /* 0x0000df00ff017b82 */ /* 0x000fe20000000800 */
[----:B------:R-:W0:Y:S07]  /*0010*/  S2R R3, SR_TID.X ;  /* 0x0000000000037919 */ /* 0x000e2e0000002100 */
[----:B------:R-:W0:Y:S01]  /*0020*/  S2UR UR4, SR_CTAID.X ;  /* 0x00000000000479c3 */ /* 0x000e220000002500 */
[----:B------:R-:W1:Y:S01]  /*0030*/  LDCU UR6, c[0x0][0x380] ;  /* 0x00007000ff0677ac */ /* 0x000e620008000800 */
[----:B------:R-:W2:Y:S06]  /*0040*/  S2R R5, SR_TID.Y ;  /* 0x0000000000057919 */ /* 0x000eac0000002200 */
[----:B------:R-:W0:Y:S08]  /*0050*/  LDC R0, c[0x0][0x360] ;  /* 0x0000d800ff007b82 */ /* 0x000e300000000800 */
[----:B------:R-:W2:Y:S08]  /*0060*/  S2UR UR5, SR_CTAID.Y ;  /* 0x00000000000579c3 */ /* 0x000eb00000002600 */
[----:B------:R-:W2:Y:S08]  /*0070*/  LDC R16, c[0x0][0x364] ;  /* 0x0000d900ff107b82 */ /* 0x000eb00000000800 */
[----:B------:R-:W3:Y:S01]  /*0080*/  LDC R17, c[0x0][0x388] ;  /* 0x0000e200ff117b82 */ /* 0x000ee20000000800 */
[----:B0-----:R-:W-:-:S02]  /*0090*/  IMAD R0, R0, UR4, R3 ;  /* 0x0000000400007c24 */ /* 0x001fc4000f8e0203 */
[----:B--2---:R-:W-:-:S03]  /*00a0*/  IMAD R16, R16, UR5, R5 ;  /* 0x0000000510107c24 */ /* 0x004fc6000f8e0205 */
[----:B---3--:R-:W-:-:S04]  /*00b0*/  ISETP.GE.AND P0, PT, R0, R17, PT ;  /* 0x000000110000720c */ /* 0x008fc80003f06270 */
[----:B-1----:R-:W-:-:S13]  /*00c0*/  ISETP.GE.OR P0, PT, R16, UR6, P0 ;  /* 0x0000000610007c0c */ /* 0x002fda0008706670 */
[----:B------:R-:W-:Y:S05]  /*00d0*/  @P0 EXIT ;  /* 0x000000000000094d */ /* 0x000fea0003800000 */
[----:B------:R-:W0:Y:S01]  /*00e0*/  LDC R19, c[0x0][0x384] ;  /* 0x0000e100ff137b82 */ /* 0x000e220000000800 */
[----:B------:R-:W1:Y:S01]  /*00f0*/  LDCU.64 UR4, c[0x0][0x358] ;  /* 0x00006b00ff0477ac */ /* 0x000e620008000a00 */
[----:B------:R-:W-:Y:S01]  /*0100*/  HFMA2 R25, -RZ, RZ, 0, 0 ;  /* 0x00000000ff197431 */ /* 0x000fe200000001ff */
[----:B0-----:R-:W-:-:S13]  /*0110*/  ISETP.GE.AND P0, PT, R19, 0x1, PT ;  /* 0x000000011300780c */ /* 0x001fda0003f06270 */
[----:B-1----:R-:W-:Y:S05]  /*0120*/  @!P0 BRA `(.L_x_0) ;  /* 0x0000000400e08947 */ /* 0x002fea0003800000 */
[C---:B------:R-:W-:Y:S01]  /*0130*/  ISETP.GE.U32.AND P1, PT, R19.reuse, 0x8, PT ;  /* 0x000000081300780c */ /* 0x040fe20003f26070 */
[----:B------:R-:W-:Y:S01]  /*0140*/  IMAD R20, R16, R19, RZ ;  /* 0x0000001310147224 */ /* 0x000fe200078e02ff */
[----:B------:R-:W-:Y:S02]  /*0150*/  LOP3.LUT R27, R19, 0x7, RZ, 0xc0, !PT ;  /* 0x00000007131b7812 */ /* 0x000fe400078ec0ff */
[----:B------:R-:W-:Y:S02]  /*0160*/  MOV R25, RZ ;  /* 0x000000ff00197202 */ /* 0x000fe40000000f00 */
[----:B------:R-:W-:Y:S02]  /*0170*/  ISETP.NE.AND P0, PT, R27, RZ, PT ;  /* 0x000000ff1b00720c */ /* 0x000fe40003f05270 */
[----:B------:R-:W-:-:S05]  /*0180*/  MOV R21, RZ ;  /* 0x000000ff00157202 */ /* 0x000fca0000000f00 */
[----:B------:R-:W-:Y:S06]  /*0190*/  @!P1 BRA `(.L_x_1) ;  /* 0x0000000000c49947 */ /* 0x000fec0003800000 */
[----:B------:R-:W0:Y:S01]  /*01a0*/  LDC.64 R2, c[0x0][0x3a0] ;  /* 0x0000e800ff027b82 */ /* 0x000e220000000a00 */
[----:B------:R-:W-:Y:S02]  /*01b0*/  LOP3.LUT R21, R19, 0x7ffffff8, RZ, 0xc0, !PT ;  /* 0x7ffffff813157812 */ /* 0x000fe400078ec0ff */
[----:B------:R-:W-:Y:S02]  /*01c0*/  MOV R25, RZ ;  /* 0x000000ff00197202 */ /* 0x000fe40000000f00 */
[----:B------:R-:W-:Y:S02]  /*01d0*/  MOV R18, R0 ;  /* 0x0000000000127202 */ /* 0x000fe40000000f00 */
[----:B------:R-:W-:Y:S01]  /*01e0*/  IADD3 R22, PT, PT, -R21, RZ, RZ ;  /* 0x000000ff15167210 */ /* 0x000fe20007ffe1ff */
[----:B0-----:R-:W-:-:S03]  /*01f0*/  IMAD.WIDE.U32 R2, R20, 0x4, R2 ;  /* 0x0000000414027825 */ /* 0x001fc600078e0002 */
[----:B------:R-:W-:-:S04]  /*0200*/  IADD3 R5, P1, PT, R2, 0x10, RZ ;  /* 0x0000001002057810 */ /* 0x000fc80007f3e0ff */
[----:B------:R-:W-:-:S09]  /*0210*/  IADD3.X R6, PT, PT, RZ, R3, RZ, P1, !PT ;  /* 0x00000003ff067210 */ /* 0x000fd20000ffe4ff */
.L_x_2:
[----:B------:R-:W0:Y:S01]  /*0220*/  LDC.64 R14, c[0x0][0x390] ;  /* 0x0000e400ff0e7b82 */ /* 0x000e220000000a00 */
[----:B------:R-:W-:Y:S02]  /*0230*/  MOV R2, R5 ;  /* 0x0000000500027202 */ /* 0x000fe40000000f00 */
[----:B------:R-:W-:-:S05]  /*0240*/  MOV R3, R6 ;  /* 0x0000000600037202 */ /* 0x000fca0000000f00 */
[----:B------:R-:W2:Y:S04]  /*0250*/  LDG.E R24, desc[UR4][R2.64+-0x10] ;  /* 0xfffff00402187981 */ /* 0x000ea8000c1e1900 */
[----:B------:R-:W3:Y:S04]  /*0260*/  LDG.E R23, desc[UR4][R2.64+-0xc] ;  /* 0xfffff40402177981 */ /* 0x000ee8000c1e1900 */
[----:B------:R-:W4:Y:S04]  /*0270*/  LDG.E R28, desc[UR4][R2.64+-0x8] ;  /* 0xfffff804021c7981 */ /* 0x000f28000c1e1900 */
[----:B------:R-:W5:Y:S01]  /*0280*/  LDG.E R29, desc[UR4][R2.64+-0x4] ;  /* 0xfffffc04021d7981 */ /* 0x000f62000c1e1900 */
[----:B0-----:R-:W-:-:S05]  /*0290*/  IMAD.WIDE R14, R18, 0x4, R14 ;  /* 0x00000004120e7825 */ /* 0x001fca00078e020e */
[----:B------:R0:W2:Y:S01]  /*02a0*/  LDG.E R26, desc[UR4][R14.64] ;  /* 0x000000040e1a7981 */ /* 0x0000a2000c1e1900 */
[----:B------:R-:W-:-:S04]  /*02b0*/  IMAD.WIDE R12, R17, 0x4, R14 ;  /* 0x00000004110c7825 */ /* 0x000fc800078e020e */
[C---:B------:R-:W-:Y:S02]  /*02c0*/  IMAD.WIDE R4, R17.reuse, 0x4, R12 ;  /* 0x0000000411047825 */ /* 0x040fe400078e020c */
[----:B------:R-:W3:Y:S02]  /*02d0*/  LDG.E R12, desc[UR4][R12.64] ;  /* 0x000000040c0c7981 */ /* 0x000ee4000c1e1900 */
[C---:B------:R-:W-:Y:S02]  /*02e0*/  IMAD.WIDE R6, R17.reuse, 0x4, R4 ;  /* 0x0000000411067825 */ /* 0x040fe400078e0204 */
[----:B------:R-:W4:Y:S02]  /*02f0*/  LDG.E R5, desc[UR4][R4.64] ;  /* 0x0000000404057981 */ /* 0x000f24000c1e1900 */
[C---:B------:R-:W-:Y:S02]  /*0300*/  IMAD.WIDE R8, R17.reuse, 0x4, R6 ;  /* 0x0000000411087825 */ /* 0x040fe400078e0206 */
[----:B------:R2:W5:Y:S02]  /*0310*/  LDG.E R6, desc[UR4][R6.64] ;  /* 0x0000000406067981 */ /* 0x000564000c1e1900 */
[----:B------:R-:W-:-:S02]  /*0320*/  IMAD.WIDE R10, R17, 0x4, R8 ;  /* 0x00000004110a7825 */ /* 0x000fc400078e0208 */
[----:B------:R-:W5:Y:S04]  /*0330*/  LDG.E R4, desc[UR4][R2.64+0x4] ;  /* 0x0000040402047981 */ /* 0x000f68000c1e1900 */
[----:B------:R-:W5:Y:S01]  /*0340*/  LDG.E R8, desc[UR4][R8.64] ;  /* 0x0000000408087981 */ /* 0x000f62000c1e1900 */
[----:B0-----:R-:W-:-:S03]  /*0350*/  IMAD.WIDE R14, R17, 0x4, R10 ;  /* 0x00000004110e7825 */ /* 0x001fc600078e020a */
[----:B------:R-:W5:Y:S04]  /*0360*/  LDG.E R10, desc[UR4][R10.64] ;  /* 0x000000040a0a7981 */ /* 0x000f68000c1e1900 */
[----:B------:R-:W5:Y:S04]  /*0370*/  LDG.E R13, desc[UR4][R14.64] ;  /* 0x000000040e0d7981 */ /* 0x000f68000c1e1900 */
[----:B------:R-:W5:Y:S01]  /*0380*/  LDG.E R9, desc[UR4][R2.64+0xc] ;  /* 0x00000c0402097981 */ /* 0x000f62000c1e1900 */
[----:B--2---:R-:W-:-:S03]  /*0390*/  FFMA R7, R26, R24, R25 ;  /* 0x000000181a077223 */ /* 0x004fc60000000019 */
[----:B------:R-:W2:Y:S01]  /*03a0*/  LDG.E R26, desc[UR4][R2.64] ;  /* 0x00000004021a7981 */ /* 0x000ea2000c1e1900 */
[----:B------:R-:W-:-:S03]  /*03b0*/  IMAD.WIDE R24, R17, 0x4, R14 ;  /* 0x0000000411187825 */ /* 0x000fc600078e020e */
[----:B------:R-:W2:Y:S04]  /*03c0*/  LDG.E R14, desc[UR4][R2.64+0x8] ;  /* 0x00000804020e7981 */ /* 0x000ea8000c1e1900 */
[----:B------:R-:W2:Y:S01]  /*03d0*/  LDG.E R25, desc[UR4][R24.64] ;  /* 0x0000000418197981 */ /* 0x000ea2000c1e1900 */
[----:B---3--:R-:W-:Y:S01]  /*03e0*/  FFMA R12, R12, R23, R7 ;  /* 0x000000170c0c7223 */ /* 0x008fe20000000007 */
[----:B------:R-:W-:-:S03]  /*03f0*/  IADD3 R22, PT, PT, R22, 0x8, RZ ;  /* 0x0000000816167810 */ /* 0x000fc60007ffe0ff */
[----:B----4-:R-:W-:Y:S01]  /*0400*/  FFMA R5, R5, R28, R12 ;  /* 0x0000001c05057223 */ /* 0x010fe2000000000c */
[----:B------:R-:W-:-:S03]  /*0410*/  ISETP.NE.AND P1, PT, R22, RZ, PT ;  /* 0x000000ff1600720c */ /* 0x000fc60003f25270 */
[----:B-----5:R-:W-:Y:S01]  /*0420*/  FFMA R5, R6, R29, R5 ;  /* 0x0000001d06057223 */ /* 0x020fe20000000005 */
[----:B------:R-:W-:-:S03]  /*0430*/  LEA R18, R17, R18, 0x3 ;  /* 0x0000001211127211 */ /* 0x000fc600078e18ff */
[----:B--2---:R-:W-:-:S04]  /*0440*/  FFMA R5, R8, R26, R5 ;  /* 0x0000001a08057223 */ /* 0x004fc80000000005 */
[----:B------:R-:W-:Y:S01]  /*0450*/  FFMA R4, R10, R4, R5 ;  /* 0x000000040a047223 */ /* 0x000fe20000000005 */
[----:B------:R-:W-:-:S03]  /*0460*/  IADD3 R5, P2, PT, R2, 0x20, RZ ;  /* 0x0000002002057810 */ /* 0x000fc60007f5e0ff */
[----:B------:R-:W-:Y:S01]  /*0470*/  FFMA R4, R13, R14, R4 ;  /* 0x0000000e0d047223 */ /* 0x000fe20000000004 */
[----:B------:R-:W-:-:S03]  /*0480*/  IADD3.X R6, PT, PT, RZ, R3, RZ, P2, !PT ;  /* 0x00000003ff067210 */ /* 0x000fc600017fe4ff */
[----:B------:R-:W-:Y:S01]  /*0490*/  FFMA R25, R25, R9, R4 ;  /* 0x0000000919197223 */ /* 0x000fe20000000004 */
[----:B------:R-:W-:Y:S06]  /*04a0*/  @P1 BRA `(.L_x_2) ;  /* 0xfffffffc005c1947 */ /* 0x000fec000383ffff */
.L_x_1:
[----:B------:R-:W-:Y:S05]  /*04b0*/  @!P0 BRA `(.L_x_0) ;  /* 0x0000000000fc8947 */ /* 0x000fea0003800000 */
[----:B------:R-:W-:Y:S02]  /*04c0*/  ISETP.GE.U32.AND P1, PT, R27, 0x4, PT ;  /* 0x000000041b00780c */ /* 0x000fe40003f26070 */
[----:B------:R-:W-:-:S04]  /*04d0*/  LOP3.LUT R14, R19, 0x3, RZ, 0xc0, !PT ;  /* 0x00000003130e7812 */ /* 0x000fc800078ec0ff */
[----:B------:R-:W-:-:S07]  /*04e0*/  ISETP.NE.AND P0, PT, R14, RZ, PT ;  /* 0x000000ff0e00720c */ /* 0x000fce0003f05270 */
[----:B------:R-:W-:Y:S06]  /*04f0*/  @!P1 BRA `(.L_x_3) ;  /* 0x00000000006c9947 */ /* 0x000fec0003800000 */
[----:B------:R-:W0:Y:S01]  /*0500*/  LDC.64 R4, c[0x0][0x390] ;  /* 0x0000e400ff047b82 */ /* 0x000e220000000a00 */
[----:B------:R-:W1:Y:S01]  /*0510*/  LDCU.64 UR6, c[0x0][0x3a0] ;  /* 0x00007400ff0677ac */ /* 0x000e620008000a00 */
[----:B------:R-:W-:Y:S01]  /*0520*/  IMAD R3, R21, R17, R0 ;  /* 0x0000001115037224 */ /* 0x000fe200078e0200 */
[----:B------:R-:W-:-:S05]  /*0530*/  IADD3 R7, PT, PT, R20, R21, RZ ;  /* 0x0000001514077210 */ /* 0x000fca0007ffe0ff */
[----:B------:R-:W2:Y:S01]  /*0540*/  LDC.64 R12, c[0x0][0x3a0] ;  /* 0x0000e800ff0c7b82 */ /* 0x000ea20000000a00 */
[----:B0-----:R-:W-:Y:S01]  /*0550*/  IMAD.WIDE R4, R3, 0x4, R4 ;  /* 0x0000000403047825 */ /* 0x001fe200078e0204 */
[----:B------:R-:W-:-:S04]  /*0560*/  IADD3 R3, P1, PT, R20, R21, RZ ;  /* 0x0000001514037210 */ /* 0x000fc80007f3e0ff */
[----:B------:R-:W-:Y:S02]  /*0570*/  IADD3.X R8, PT, PT, RZ, RZ, RZ, P1, !PT ;  /* 0x000000ffff087210 */ /* 0x000fe40000ffe4ff */
[----:B-1----:R-:W-:Y:S01]  /*0580*/  LEA R2, P1, R3, UR6, 0x2 ;  /* 0x0000000603027c11 */ /* 0x002fe2000f8210ff */
[----:B--2---:R-:W-:-:S03]  /*0590*/  IMAD.WIDE.U32 R12, R7, 0x4, R12 ;  /* 0x00000004070c7825 */ /* 0x004fc600078e000c */
[----:B------:R-:W-:Y:S01]  /*05a0*/  LEA.HI.X R3, R3, UR7, R8, 0x2, P1 ;  /* 0x0000000703037c11 */ /* 0x000fe200088f1408 */
[C---:B------:R-:W-:Y:S02]  /*05b0*/  IMAD.WIDE R6, R17.reuse, 0x4, R4 ;  /* 0x0000000411067825 */ /* 0x040fe400078e0204 */
[----:B------:R-:W2:Y:S04]  /*05c0*/  LDG.E R12, desc[UR4][R12.64] ;  /* 0x000000040c0c7981 */ /* 0x000ea8000c1e1900 */
[----:B------:R-:W2:Y:S01]  /*05d0*/  LDG.E R4, desc[UR4][R4.64] ;  /* 0x0000000404047981 */ /* 0x000ea2000c1e1900 */
[----:B------:R-:W-:-:S03]  /*05e0*/  IMAD.WIDE R8, R17, 0x4, R6 ;  /* 0x0000000411087825 */ /* 0x000fc600078e0206 */
[----:B------:R-:W3:Y:S04]  /*05f0*/  LDG.E R6, desc[UR4][R6.64] ;  /* 0x0000000406067981 */ /* 0x000ee8000c1e1900 */
[----:B------:R-:W3:Y:S01]  /*0600*/  LDG.E R15, desc[UR4][R2.64+0x4] ;  /* 0x00000404020f7981 */ /* 0x000ee2000c1e1900 */
[----:B------:R-:W-:-:S03]  /*0610*/  IMAD.WIDE R10, R17, 0x4, R8 ;  /* 0x00000004110a7825 */ /* 0x000fc600078e0208 */
[----:B------:R-:W4:Y:S04]  /*0620*/  LDG.E R18, desc[UR4][R8.64] ;  /* 0x0000000408127981 */ /* 0x000f28000c1e1900 */
[----:B------:R-:W4:Y:S04]  /*0630*/  LDG.E R22, desc[UR4][R2.64+0x8] ;  /* 0x0000080402167981 */ /* 0x000f28000c1e1900 */
[----:B------:R-:W5:Y:S04]  /*0640*/  LDG.E R23, desc[UR4][R2.64+0xc] ;  /* 0x00000c0402177981 */ /* 0x000f68000c1e1900 */
[----:B------:R-:W5:Y:S01]  /*0650*/  LDG.E R10, desc[UR4][R10.64] ;  /* 0x000000040a0a7981 */ /* 0x000f62000c1e1900 */
[----:B------:R-:W-:Y:S01]  /*0660*/  IADD3 R21, PT, PT, R21, 0x4, RZ ;  /* 0x0000000415157810 */ /* 0x000fe20007ffe0ff */
[----:B--2---:R-:W-:-:S04]  /*0670*/  FFMA R25, R4, R12, R25 ;  /* 0x0000000c04197223 */ /* 0x004fc80000000019 */
[----:B---3--:R-:W-:-:S04]  /*0680*/  FFMA R15, R6, R15, R25 ;  /* 0x0000000f060f7223 */ /* 0x008fc80000000019 */
[----:B----4-:R-:W-:-:S04]  /*0690*/  FFMA R15, R18, R22, R15 ;  /* 0x00000016120f7223 */ /* 0x010fc8000000000f */
[----:B-----5:R-:W-:-:S07]  /*06a0*/  FFMA R25, R10, R23, R15 ;  /* 0x000000170a197223 */ /* 0x020fce000000000f */
.L_x_3:
[----:B------:R-:W-:Y:S05]  /*06b0*/  @!P0 BRA `(.L_x_0) ;  /* 0x00000000007c8947 */ /* 0x000fea0003800000 */
[----:B------:R-:W-:Y:S02]  /*06c0*/  ISETP.NE.AND P1, PT, R14, 0x1, PT ;  /* 0x000000010e00780c */ /* 0x000fe40003f25270 */
[----:B------:R-:W-:-:S04]  /*06d0*/  LOP3.LUT R19, R19, 0x1, RZ, 0xc0, !PT ;  /* 0x0000000113137812 */ /* 0x000fc800078ec0ff */
[----:B------:R-:W-:-:S07]  /*06e0*/  ISETP.NE.U32.AND P0, PT, R19, 0x1, PT ;  /* 0x000000011300780c */ /* 0x000fce0003f05070 */
[----:B------:R-:W0:Y:S01]  /*06f0*/  @P1 LDC.64 R10, c[0x0][0x3a0] ;  /* 0x0000e800ff0a1b82 */ /* 0x000e220000000a00 */
[CC--:B------:R-:W-:Y:S02]  /*0700*/  @P1 IADD3 R13, PT, PT, R20.reuse, R21.reuse, RZ ;  /* 0x00000015140d1210 */ /* 0x0c0fe40007ffe0ff */
[----:B------:R-:W-:-:S04]  /*0710*/  @P1 IADD3 R12, P2, PT, R20, R21, RZ ;  /* 0x00000015140c1210 */ /* 0x000fc80007f5e0ff */
[----:B------:R-:W-:Y:S01]  /*0720*/  @P1 IADD3.X R14, PT, PT, RZ, RZ, RZ, P2, !PT ;  /* 0x000000ffff0e1210 */ /* 0x000fe200017fe4ff */
[----:B------:R-:W1:Y:S08]  /*0730*/  @P1 LDC.64 R8, c[0x0][0x390] ;  /* 0x0000e400ff081b82 */ /* 0x000e700000000a00 */
[----:B------:R-:W2:Y:S08]  /*0740*/  @P1 LDC.64 R6, c[0x0][0x3a0] ;  /* 0x0000e800ff061b82 */ /* 0x000eb00000000a00 */
[----:B------:R-:W3:Y:S01]  /*0750*/  @!P0 LDC.64 R4, c[0x0][0x390] ;  /* 0x0000e400ff048b82 */ /* 0x000ee20000000a00 */
[----:B0-----:R-:W-:-:S04]  /*0760*/  @P1 IMAD.WIDE.U32 R10, R13, 0x4, R10 ;  /* 0x000000040d0a1825 */ /* 0x001fc800078e000a */
[C---:B------:R-:W-:Y:S01]  /*0770*/  @P1 IMAD R13, R21.reuse, R17, R0 ;  /* 0x00000011150d1224 */ /* 0x040fe200078e0200 */
[----:B------:R-:W-:Y:S01]  /*0780*/  @P1 IADD3 R21, PT, PT, R21, 0x2, RZ ;  /* 0x0000000215151810 */ /* 0x000fe20007ffe0ff */
[----:B------:R-:W4:Y:S01]  /*0790*/  @P1 LDG.E R10, desc[UR4][R10.64] ;  /* 0x000000040a0a1981 */ /* 0x000f22000c1e1900 */
[----:B------:R-:W0:Y:S01]  /*07a0*/  @!P0 LDC.64 R2, c[0x0][0x3a0] ;  /* 0x0000e800ff028b82 */ /* 0x000e220000000a00 */
[----:B-1----:R-:W-:Y:S01]  /*07b0*/  @P1 IMAD.WIDE R8, R13, 0x4, R8 ;  /* 0x000000040d081825 */ /* 0x002fe200078e0208 */
[----:B------:R-:W-:Y:S02]  /*07c0*/  @!P0 IADD3 R15, PT, PT, R20, R21, RZ ;  /* 0x00000015140f8210 */ /* 0x000fe40007ffe0ff */
[----:B--2---:R-:W-:Y:S01]  /*07d0*/  @P1 LEA R6, P2, R12, R6, 0x2 ;  /* 0x000000060c061211 */ /* 0x004fe200078410ff */
[----:B------:R-:W-:-:S03]  /*07e0*/  @!P0 IMAD R21, R21, R17, R0 ;  /* 0x0000001115158224 */ /* 0x000fc600078e0200 */
[----:B------:R-:W-:Y:S01]  /*07f0*/  @P1 LEA.HI.X R7, R12, R7, R14, 0x2, P2 ;  /* 0x000000070c071211 */ /* 0x000fe200010f140e */
[----:B------:R-:W-:Y:S01]  /*0800*/  @P1 IMAD.WIDE R12, R17, 0x4, R8 ;  /* 0x00000004110c1825 */ /* 0x000fe200078e0208 */
[----:B------:R-:W4:Y:S03]  /*0810*/  @P1 LDG.E R14, desc[UR4][R8.64] ;  /* 0x00000004080e1981 */ /* 0x000f26000c1e1900 */
[----:B---3--:R-:W-:Y:S01]  /*0820*/  @!P0 IMAD.WIDE R4, R21, 0x4, R4 ;  /* 0x0000000415048825 */ /* 0x008fe200078e0204 */
[----:B------:R-:W2:Y:S04]  /*0830*/  @P1 LDG.E R6, desc[UR4][R6.64+0x4] ;  /* 0x0000040406061981 */ /* 0x000ea8000c1e1900 */
[----:B------:R-:W2:Y:S01]  /*0840*/  @P1 LDG.E R13, desc[UR4][R12.64] ;  /* 0x000000040c0d1981 */ /* 0x000ea2000c1e1900 */
[----:B0-----:R-:W-:-:S03]  /*0850*/  @!P0 IMAD.WIDE.U32 R2, R15, 0x4, R2 ;  /* 0x000000040f028825 */ /* 0x001fc600078e0002 */
[----:B------:R-:W3:Y:S04]  /*0860*/  @!P0 LDG.E R4, desc[UR4][R4.64] ;  /* 0x0000000404048981 */ /* 0x000ee8000c1e1900 */
[----:B------:R-:W3:Y:S01]  /*0870*/  @!P0 LDG.E R2, desc[UR4][R2.64] ;  /* 0x0000000402028981 */ /* 0x000ee2000c1e1900 */
[----:B----4-:R-:W-:-:S04]  /*0880*/  @P1 FFMA R10, R14, R10, R25 ;  /* 0x0000000a0e0a1223 */ /* 0x010fc80000000019 */
[----:B--2---:R-:W-:-:S04]  /*0890*/  @P1 FFMA R25, R13, R6, R10 ;  /* 0x000000060d191223 */ /* 0x004fc8000000000a */
[----:B---3--:R-:W-:-:S07]  /*08a0*/  @!P0 FFMA R25, R4, R2, R25 ;  /* 0x0000000204198223 */ /* 0x008fce0000000019 */
.L_x_0:
[----:B------:R-:W0:Y:S01]  /*08b0*/  LDC.64 R2, c[0x0][0x3a8] ;  /* 0x0000ea00ff027b82 */ /* 0x000e220000000a00 */
[----:B------:R-:W-:-:S04]  /*08c0*/  IMAD R17, R16, R17, R0 ;  /* 0x0000001110117224 */ /* 0x000fc800078e0200 */
[----:B0-----:R-:W-:-:S05]  /*08d0*/  IMAD.WIDE R2, R17, 0x4, R2 ;  /* 0x0000000411027825 */ /* 0x001fca00078e0202 */
[----:B------:R-:W-:Y:S01]  /*08e0*/  STG.E desc[UR4][R2.64], R25 ;  /* 0x0000001902007986 */ /* 0x000fe2000c101904 */
[----:B------:R-:W-:Y:S05]  /*08f0*/  EXIT ;  /* 0x000000000000794d */ /* 0x000fea0003800000 */
.L_x_4:
[----:B------:R-:W-:-:S00]  /*0900*/  BRA `(.L_x_4) ;  /* 0xfffffffc00fc7947 */ /* 0x000fc0000383ffff */
[----:B------:R-:W-:-:S00]  /*0910*/  NOP ;  /* 0x0000000000007918 */ /* 0x000fc00000000000 */
        /* <DEDUP_REMOVED lines=14> */
.L_x_5:


//--------------------- .nv.shared.reserved.0     --------------------------
	.section	.nv.shared.reserved.0,"aw",@nobits
	.weak		__nv_reservedSMEM_offset_0_alias
	.size		__nv_reservedSMEM_offset_0_alias, 0, 64
	.other		__nv_reservedSMEM_offset_0_alias,@"STO_CUDA_RESERVED_SHARED STV_DEFAULT"
__nv_reservedSMEM_offset_0_alias:
	.zero		0
	.zero		64


//--------------------- .nv.constant0._Z7backwariiiPfS_S_S_ --------------------------
	.section	.nv.constant0._Z7backwariiiPfS_S_S_,"a",@progbits
	.sectionflags	@""
	.align	4
.nv.constant0._Z7backwariiiPfS_S_S_:
	.zero		944


//--------------------- SYMBOLS --------------------------

	.type		.nv.reservedSmem.offset0,@object
	.size		.nv.reservedSmem.offset0,0x4
